//
// Generated by NVIDIA NVVM Compiler
//
// Compiler Build ID: CL-36424714
// Cuda compilation tools, release 13.0, V13.0.88
// Based on NVVM 20.0.0
//

.version 9.0
.target sm_100
.address_size 64

	// .globl	_Z16bandwidth_kernelPfS_i

.visible .entry _Z16bandwidth_kernelPfS_i(
	.param .u64 .ptr .align 1 _Z16bandwidth_kernelPfS_i_param_0,
	.param .u64 .ptr .align 1 _Z16bandwidth_kernelPfS_i_param_1,
	.param .u32 _Z16bandwidth_kernelPfS_i_param_2
)
{
	.reg .pred 	%p<2>;
	.reg .b32 	%r<6>;
	.reg .b32 	%f<3>;
	.reg .b64 	%rd<8>;

	ld.param.u64 	%rd1, [_Z16bandwidth_kernelPfS_i_param_0];
	ld.param.u64 	%rd2, [_Z16bandwidth_kernelPfS_i_param_1];
	ld.param.u32 	%r2, [_Z16bandwidth_kernelPfS_i_param_2];
	mov.u32 	%r3, %ctaid.x;
	mov.u32 	%r4, %ntid.x;
	mov.u32 	%r5, %tid.x;
	mad.lo.s32 	%r1, %r3, %r4, %r5;
	setp.ge.s32 	%p1, %r1, %r2;
	@%p1 bra 	$L__BB0_2;
	cvta.to.global.u64 	%rd3, %rd1;
	cvta.to.global.u64 	%rd4, %rd2;
	mul.wide.s32 	%rd5, %r1, 4;
	add.s64 	%rd6, %rd3, %rd5;
	ld.global.f32 	%f1, [%rd6];
	add.f32 	%f2, %f1, %f1;
	add.s64 	%rd7, %rd4, %rd5;
	st.global.f32 	[%rd7], %f2;
$L__BB0_2:
	ret;

}


// ===== COMPILED SASS (sm_100) =====

	.target	sm_100

	.elftype	@"ET_EXEC"


//--------------------- .note.nv.tkinfo           --------------------------
	.section	.note.nv.tkinfo,"",@"SHT_NOTE"
	.sectionflags	@"SHF_NOTE_NV_TKINFO"
	.tkinfo
        /*0018*/ 	.word	0x00000002
        /*0030*/ 	.string	""
        /*0030*/ 	.string	"ptxas"
        /*0030*/ 	.string	"Cuda compilation tools, release 13.0, V13.0.88"
        /*0030*/ 	.string	"Build cuda_13.0.r13.0/compiler.36424714_0"
        /*0030*/ 	.string	"-arch sm_100 -m 64 "



//--------------------- .note.nv.cuinfo           --------------------------
	.section	.note.nv.cuinfo,"",@"SHT_NOTE"
	.sectionflags	@"SHF_NOTE_NV_CUINFO"
        /*0018*/ 	.short	0x0002
        /*001a*/ 	.short	0x0064
        /*001c*/ 	.short	0x0082
	.zero		2


//--------------------- .nv.info                  --------------------------
	.section	.nv.info,"",@"SHT_CUDA_INFO"
	.align	4


	//----- nvinfo : EIATTR_REGCOUNT
	.align		4
        /*0000*/ 	.byte	0x04, 0x2f
        /*0002*/ 	.short	(.L_1 - .L_0)
	.align		4
.L_0:
        /*0004*/ 	.word	index@(_Z16bandwidth_kernelPfS_i)
        /*0008*/ 	.word	0x0000000a


	//----- nvinfo : EIATTR_FRAME_SIZE
	.align		4
.L_1:
        /*000c*/ 	.byte	0x04, 0x11
        /*000e*/ 	.short	(.L_3 - .L_2)
	.align		4
.L_2:
        /*0010*/ 	.word	index@(_Z16bandwidth_kernelPfS_i)
        /*0014*/ 	.word	0x00000000


	//----- nvinfo : EIATTR_MIN_STACK_SIZE
	.align		4
.L_3:
        /*0018*/ 	.byte	0x04, 0x12
        /*001a*/ 	.short	(.L_5 - .L_4)
	.align		4
.L_4:
        /*001c*/ 	.word	index@(_Z16bandwidth_kernelPfS_i)
        /*0020*/ 	.word	0x00000000
.L_5:


//--------------------- .nv.compat                --------------------------
	.section	.nv.compat,"",@"SHT_CUDA_COMPAT_INFO"
	.align	4
        /*0000*/ 	.byte	0x02, 0x09, 0x00, 0x00, 0x02, 0x02, 0x01, 0x00, 0x02, 0x05, 0x05, 0x00, 0x03, 0x07, 0x01, 0x01
        /*0010*/ 	.byte	0x02, 0x03, 0x00, 0x00, 0x02, 0x06, 0x01, 0x00, 0x04, 0x0b, 0x08, 0x00, 0x09, 0x00, 0x00, 0x00
        /*0020*/ 	.byte	0x00, 0x00, 0x00, 0x00


//--------------------- .nv.info._Z16bandwidth_kernelPfS_i --------------------------
	.section	.nv.info._Z16bandwidth_kernelPfS_i,"",@"SHT_CUDA_INFO"
	.sectionflags	@""
	.align	4


	//----- nvinfo : EIATTR_CUDA_API_VERSION
	.align		4
        /*0000*/ 	.byte	0x04, 0x37
        /*0002*/ 	.short	(.L_7 - .L_6)
.L_6:
        /*0004*/ 	.word	0x00000082


	//----- nvinfo : EIATTR_KPARAM_INFO
	.align		4
.L_7:
        /*0008*/ 	.byte	0x04, 0x17
        /*000a*/ 	.short	(.L_9 - .L_8)
.L_8:
        /*000c*/ 	.word	0x00000000
        /*0010*/ 	.short	0x0002
        /*0012*/ 	.short	0x0010
        /*0014*/ 	.byte	0x00, 0xf0, 0x11, 0x00


	//----- nvinfo : EIATTR_KPARAM_INFO
	.align		4
.L_9:
        /*0018*/ 	.byte	0x04, 0x17
        /*001a*/ 	.short	(.L_11 - .L_10)
.L_10:
        /*001c*/ 	.word	0x00000000
        /*0020*/ 	.short	0x0001
        /*0022*/ 	.short	0x0008
        /*0024*/ 	.byte	0x00, 0xf5, 0x21, 0x00


	//----- nvinfo : EIATTR_KPARAM_INFO
	.align		4
.L_11:
        /*0028*/ 	.byte	0x04, 0x17
        /*002a*/ 	.short	(.L_13 - .L_12)
.L_12:
        /*002c*/ 	.word	0x00000000
        /*0030*/ 	.short	0x0000
        /*0032*/ 	.short	0x0000
        /*0034*/ 	.byte	0x00, 0xf5, 0x21, 0x00


	//----- nvinfo : EIATTR_SPARSE_MMA_MASK
	.align		4
.L_13:
        /*0038*/ 	.byte	0x03, 0x50
        /*003a*/ 	.short	0x0000


	//----- nvinfo : EIATTR_MAXREG_COUNT
	.align		4
        /*003c*/ 	.byte	0x03, 0x1b
        /*003e*/ 	.short	0x00ff


	//----- nvinfo : EIATTR_MERCURY_ISA_VERSION
	.align		4
        /*0040*/ 	.byte	0x03, 0x5f
        /*0042*/ 	.short	0x0101


	//----- nvinfo : EIATTR_VRC_CTA_INIT_COUNT
	.align		4
        /*0044*/ 	.byte	0x02, 0x4a
	.zero		1
	.zero		1


	//----- nvinfo : EIATTR_EXIT_INSTR_OFFSETS
	.align		4
        /*0048*/ 	.byte	0x04, 0x1c
        /*004a*/ 	.short	(.L_15 - .L_14)


	//   ....[0]....
.L_14:
        /*004c*/ 	.word	0x00000070


	//   ....[1]....
        /*0050*/ 	.word	0x00000100


	//----- nvinfo : EIATTR_CBANK_PARAM_SIZE
	.align		4
.L_15:
        /*0054*/ 	.byte	0x03, 0x19
        /*0056*/ 	.short	0x0014


	//----- nvinfo : EIATTR_PARAM_CBANK
	.align		4
        /*0058*/ 	.byte	0x04, 0x0a
        /*005a*/ 	.short	(.L_17 - .L_16)
	.align		4
.L_16:
        /*005c*/ 	.word	index@(.nv.constant0._Z16bandwidth_kernelPfS_i)
        /*0060*/ 	.short	0x0380
        /*0062*/ 	.short	0x0014


	//----- nvinfo : EIATTR_SW_WAR
	.align		4
.L_17:
        /*0064*/ 	.byte	0x04, 0x36
        /*0066*/ 	.short	(.L_19 - .L_18)
.L_18:
        /*0068*/ 	.word	0x00000008
.L_19:


//--------------------- .nv.callgraph             --------------------------
	.section	.nv.callgraph,"",@"SHT_CUDA_CALLGRAPH"
	.align	4
	.sectionentsize	8
	.align		4
        /*0000*/ 	.word	0x00000000
	.align		4
        /*0004*/ 	.word	0xffffffff
	.align		4
        /*0008*/ 	.word	0x00000000
	.align		4
        /*000c*/ 	.word	0xfffffffe
	.align		4
        /*0010*/ 	.word	0x00000000
	.align		4
        /*0014*/ 	.word	0xfffffffd
	.align		4
        /*0018*/ 	.word	0x00000000
	.align		4
        /*001c*/ 	.word	0xfffffffc


//--------------------- .text._Z16bandwidth_kernelPfS_i --------------------------
	.section	.text._Z16bandwidth_kernelPfS_i,"ax",@progbits
	.align	128
        .global         _Z16bandwidth_kernelPfS_i
        .type           _Z16bandwidth_kernelPfS_i,@function
        .size           _Z16bandwidth_kernelPfS_i,(.L_x_1 - _Z16bandwidth_kernelPfS_i)
        .other          _Z16bandwidth_kernelPfS_i,@"STO_CUDA_ENTRY STV_DEFAULT"
_Z16bandwidth_kernelPfS_i:
.text._Z16bandwidth_kernelPfS_i:
[----:B------:R-:W-:Y:S01]  /*0000*/  LDC R1, c[0x0][0x37c] ;  /* 0x0000df00ff017b82 */ /* 0x000fe20000000800 */
[----:B------:R-:W0:Y:S07]  /*0010*/  S2R R0, SR_TID.X ;  /* 0x0000000000007919 */ /* 0x000e2e0000002100 */
[----:B------:R-:W0:Y:S01]  /*0020*/  S2UR UR4, SR_CTAID.X ;  /* 0x00000000000479c3 */ /* 0x000e220000002500 */
[----:B------:R-:W1:Y:S07]  /*0030*/  LDCU UR5, c[0x0][0x390] ;  /* 0x00007200ff0577ac */ /* 0x000e6e0008000800 */
[----:B------:R-:W0:Y:S02]  /*0040*/  LDC R7, c[0x0][0x360] ;  /* 0x0000d800ff077b82 */ /* 0x000e240000000800 */
[----:B0-----:R-:W-:-:S05]  /*0050*/  IMAD R7, R7, UR4, R0 ;  /* 0x0000000407077c24 */ /* 0x001fca000f8e0200 */
[----:B-1----:R-:W-:-:S13]  /*0060*/  ISETP.GE.AND P0, PT, R7, UR5, PT ;  /* 0x0000000507007c0c */ /* 0x002fda000bf06270 */
[----:B------:R-:W-:Y:S05]  /*0070*/  @P0 EXIT ;  /* 0x000000000000094d */ /* 0x000fea0003800000 */
[----:B------:R-:W0:Y:S01]  /*0080*/  LDC.64 R2, c[0x0][0x380] ;  /* 0x0000e000ff027b82 */ /* 0x000e220000000a00 */
[----:B------:R-:W1:Y:S07]  /*0090*/  LDCU.64 UR4, c[0x0][0x358] ;  /* 0x00006b00ff0477ac */ /* 0x000e6e0008000a00 */
[----:B------:R-:W2:Y:S01]  /*00a0*/  LDC.64 R4, c[0x0][0x388] ;  /* 0x0000e200ff047b82 */ /* 0x000ea20000000a00 */
[----:B0-----:R-:W-:-:S06]  /*00b0*/  IMAD.WIDE R2, R7, 0x4, R2 ;  /* 0x0000000407027825 */ /* 0x001fcc00078e0202 */
[----:B-1----:R-:W3:Y:S01]  /*00c0*/  LDG.E R2, desc[UR4][R2.64] ;  /* 0x0000000402027981 */ /* 0x002ee2000c1e1900 */
[----:B--2---:R-:W-:-:S04]  /*00d0*/  IMAD.WIDE R4, R7, 0x4, R4 ;  /* 0x0000000407047825 */ /* 0x004fc800078e0204 */
[----:B---3--:R-:W-:-:S05]  /*00e0*/  FADD R7, R2, R2 ;  /* 0x0000000202077221 */ /* 0x008fca0000000000 */
[----:B------:R-:W-:Y:S01]  /*00f0*/  STG.E desc[UR4][R4.64], R7 ;  /* 0x0000000704007986 */ /* 0x000fe2000c101904 */
[----:B------:R-:W-:Y:S05]  /*0100*/  EXIT ;  /* 0x000000000000794d */ /* 0x000fea0003800000 */
.L_x_0:
[----:B------:R-:W-:-:S00]  /*0110*/  BRA `(.L_x_0) ;  /* 0xfffffffc00fc7947 */ /* 0x000fc0000383ffff */
[----:B------:R-:W-:-:S00]  /*0120*/  NOP ;  /* 0x0000000000007918 */ /* 0x000fc00000000000 */
        /* <DEDUP_REMOVED lines=13> */
.L_x_1:


//--------------------- .nv.shared.reserved.0     --------------------------
	.section	.nv.shared.reserved.0,"aw",@nobits
	.weak		__nv_reservedSMEM_offset_0_alias
	.size		__nv_reservedSMEM_offset_0_alias, 0, 64
	.other		__nv_reservedSMEM_offset_0_alias,@"STO_CUDA_RESERVED_SHARED STV_DEFAULT"
__nv_reservedSMEM_offset_0_alias:
	.zero		0
	.zero		64


//--------------------- .nv.constant0._Z16bandwidth_kernelPfS_i --------------------------
	.section	.nv.constant0._Z16bandwidth_kernelPfS_i,"a",@progbits
	.sectionflags	@""
	.align	4
.nv.constant0._Z16bandwidth_kernelPfS_i:
	.zero		916


//--------------------- SYMBOLS --------------------------

	.type		.nv.reservedSmem.offset0,@object
	.size		.nv.reservedSmem.offset0,0x4
